	.headerflags	@"EF_CUDA_TEXMODE_UNIFIED EF_CUDA_64BIT_ADDRESS EF_CUDA_SM89 EF_CUDA_VIRTUAL_SM(EF_CUDA_SM89)"
	.elftype	@"ET_EXEC"


//--------------------- .nv.info                  --------------------------
	.section	.nv.info,"",@"SHT_CUDA_INFO"
	.align	4


	//----- nvinfo : EIATTR_REGCOUNT
	.align		4
        /*0000*/ 	.byte	0x04, 0x2f
        /*0002*/ 	.short	(.L_1 - .L_0)
	.align		4
.L_0:
        /*0004*/ 	.word	index@(triton_poi_fused_add_mul_sigmoid_view_9)
        /*0008*/ 	.word	0x0000000e


	//----- nvinfo : EIATTR_FRAME_SIZE
	.align		4
.L_1:
        /*000c*/ 	.byte	0x04, 0x11
        /*000e*/ 	.short	(.L_3 - .L_2)
	.align		4
.L_2:
        /*0010*/ 	.word	index@(triton_poi_fused_add_mul_sigmoid_view_9)
        /*0014*/ 	.word	0x00000000


	//----- nvinfo : EIATTR_MIN_STACK_SIZE
	.align		4
.L_3:
        /*0018*/ 	.byte	0x04, 0x12
        /*001a*/ 	.short	(.L_5 - .L_4)
	.align		4
.L_4:
        /*001c*/ 	.word	index@(triton_poi_fused_add_mul_sigmoid_view_9)
        /*0020*/ 	.word	0x00000000
.L_5:


//--------------------- .nv.info.triton_poi_fused_add_mul_sigmoid_view_9 --------------------------
	.section	.nv.info.triton_poi_fused_add_mul_sigmoid_view_9,"",@"SHT_CUDA_INFO"
	.sectionflags	@""
	.align	4


	//----- nvinfo : EIATTR_CUDA_API_VERSION
	.align		4
        /*0000*/ 	.byte	0x04, 0x37
        /*0002*/ 	.short	(.L_7 - .L_6)
.L_6:
        /*0004*/ 	.word	0x00000080


	//----- nvinfo : EIATTR_PARAM_CBANK
	.align		4
.L_7:
        /*0008*/ 	.byte	0x04, 0x0a
        /*000a*/ 	.short	(.L_9 - .L_8)
	.align		4
.L_8:
        /*000c*/ 	.word	index@(.nv.constant0.triton_poi_fused_add_mul_sigmoid_view_9)
        /*0010*/ 	.short	0x0160
        /*0012*/ 	.short	0x0028


	//----- nvinfo : EIATTR_CBANK_PARAM_SIZE
	.align		4
.L_9:
        /*0014*/ 	.byte	0x03, 0x19
        /*0016*/ 	.short	0x0028


	//----- nvinfo : EIATTR_KPARAM_INFO
	.align		4
        /*0018*/ 	.byte	0x04, 0x17
        /*001a*/ 	.short	(.L_11 - .L_10)
.L_10:
        /*001c*/ 	.word	0x00000000
        /*0020*/ 	.short	0x0004
        /*0022*/ 	.short	0x0020
        /*0024*/ 	.byte	0x00, 0xf4, 0x21, 0x00


	//----- nvinfo : EIATTR_KPARAM_INFO
	.align		4
.L_11:
        /*0028*/ 	.byte	0x04, 0x17
        /*002a*/ 	.short	(.L_13 - .L_12)
.L_12:
        /*002c*/ 	.word	0x00000000
        /*0030*/ 	.short	0x0003
        /*0032*/ 	.short	0x0018
        /*0034*/ 	.byte	0x00, 0xf0, 0x11, 0x00


	//----- nvinfo : EIATTR_KPARAM_INFO
	.align		4
.L_13:
        /*0038*/ 	.byte	0x04, 0x17
        /*003a*/ 	.short	(.L_15 - .L_14)
.L_14:
        /*003c*/ 	.word	0x00000000
        /*0040*/ 	.short	0x0002
        /*0042*/ 	.short	0x0010
        /*0044*/ 	.byte	0x00, 0xf4, 0x21, 0x00


	//----- nvinfo : EIATTR_KPARAM_INFO
	.align		4
.L_15:
        /*0048*/ 	.byte	0x04, 0x17
        /*004a*/ 	.short	(.L_17 - .L_16)
.L_16:
        /*004c*/ 	.word	0x00000000
        /*0050*/ 	.short	0x0001
        /*0052*/ 	.short	0x0008
        /*0054*/ 	.byte	0x00, 0xf4, 0x21, 0x00


	//----- nvinfo : EIATTR_KPARAM_INFO
	.align		4
.L_17:
        /*0058*/ 	.byte	0x04, 0x17
        /*005a*/ 	.short	(.L_19 - .L_18)
.L_18:
        /*005c*/ 	.word	0x00000000
        /*0060*/ 	.short	0x0000
        /*0062*/ 	.short	0x0000
        /*0064*/ 	.byte	0x00, 0xf4, 0x21, 0x00


	//----- nvinfo : EIATTR_MAXREG_COUNT
	.align		4
.L_19:
        /*0068*/ 	.byte	0x03, 0x1b
        /*006a*/ 	.short	0x00ff


	//----- nvinfo : EIATTR_EXIT_INSTR_OFFSETS
	.align		4
        /*006c*/ 	.byte	0x04, 0x1c
        /*006e*/ 	.short	(.L_21 - .L_20)


	//   ....[0]....
.L_20:
        /*0070*/ 	.word	0x000002a0


	//----- nvinfo : EIATTR_REQNTID
	.align		4
.L_21:
        /*0074*/ 	.byte	0x04, 0x10
        /*0076*/ 	.short	(.L_23 - .L_22)
.L_22:
        /*0078*/ 	.word	0x00000100
        /*007c*/ 	.word	0x00000001
        /*0080*/ 	.word	0x00000001
.L_23:


//--------------------- .nv.callgraph             --------------------------
	.section	.nv.callgraph,"",@"SHT_CUDA_CALLGRAPH"
	.align	4
	.sectionentsize	8
	.align		4
        /*0000*/ 	.word	0x00000000
	.align		4
        /*0004*/ 	.word	0xffffffff
	.align		4
        /*0008*/ 	.word	0x00000000
	.align		4
        /*000c*/ 	.word	0xfffffffe
	.align		4
        /*0010*/ 	.word	0x00000000
	.align		4
        /*0014*/ 	.word	0xfffffffd
	.align		4
        /*0018*/ 	.word	0x00000000
	.align		4
        /*001c*/ 	.word	0xfffffffc


//--------------------- .nv.rel.action            --------------------------
	.section	.nv.rel.action,"",@"SHT_CUDA_RELOCINFO"
	.align	8
	.sectionentsize	8
        /*0000*/ 	.byte	0x73, 0x00, 0x00, 0x00, 0x00, 0x00, 0x00, 0x00, 0x00, 0x00, 0x00, 0x11, 0x25, 0x00, 0x05, 0x36


//--------------------- .nv.constant0.triton_poi_fused_add_mul_sigmoid_view_9 --------------------------
	.section	.nv.constant0.triton_poi_fused_add_mul_sigmoid_view_9,"a",@progbits
	.sectionflags	@""
	.align	4
.nv.constant0.triton_poi_fused_add_mul_sigmoid_view_9:
	.zero		392


//--------------------- .text.triton_poi_fused_add_mul_sigmoid_view_9 --------------------------
	.section	.text.triton_poi_fused_add_mul_sigmoid_view_9,"ax",@progbits
	.sectioninfo	@"SHI_REGISTERS=14"
	.align	128
        .global         triton_poi_fused_add_mul_sigmoid_view_9
        .type           triton_poi_fused_add_mul_sigmoid_view_9,@function
        .size           triton_poi_fused_add_mul_sigmoid_view_9,(.L_x_1 - triton_poi_fused_add_mul_sigmoid_view_9)
        .other          triton_poi_fused_add_mul_sigmoid_view_9,@"STO_CUDA_ENTRY STV_DEFAULT"
triton_poi_fused_add_mul_sigmoid_view_9:
.text.triton_poi_fused_add_mul_sigmoid_view_9:
[----:B------:R-:W-:Y:S02]  /*0000*/  MOV R1, c[0x0][0x28] ;  /* 0x00000a0000017a02 */ /* 0x000fe40000000f00 */
[----:B------:R-:W0:Y:S01]  /*0010*/  S2R R0, SR_TID.X ;  /* 0x0000000000007919 */ /* 0x000e220000002100 */
[----:B------:R-:W-:Y:S01]  /*0020*/  MOV R7, 0x4 ;  /* 0x0000000400077802 */ /* 0x000fe20000000f00 */
[----:B------:R-:W-:Y:S02]  /*0030*/  ULDC.64 UR4, c[0x0][0x118] ;  /* 0x0000460000047ab9 */ /* 0x000fe40000000a00 */
[----:B------:R-:W1:Y:S01]  /*0040*/  S2R R3, SR_CTAID.X ;  /* 0x0000000000037919 */ /* 0x000e620000002500 */
[----:B0-----:R-:W-:-:S04]  /*0050*/  SHF.L.U32 R0, R0, 0x1, RZ ;  /* 0x0000000100007819 */ /* 0x001fc800000006ff */
[----:B------:R-:W-:-:S04]  /*0060*/  LOP3.LUT R0, R0, 0x1fe, RZ, 0xc0, !PT ;  /* 0x000001fe00007812 */ /* 0x000fc800078ec0ff */
[----:B-1----:R-:W-:-:S05]  /*0070*/  LEA R0, R3, R0, 0x9 ;  /* 0x0000000003007211 */ /* 0x002fca00078e48ff */
[----:B------:R-:W-:-:S05]  /*0080*/  IMAD.WIDE R2, R0, R7, c[0x0][0x160] ;  /* 0x0000580000027625 */ /* 0x000fca00078e0207 */
[----:B------:R-:W2:Y:S01]  /*0090*/  LDG.E.64 R8, [R2.64] ;  /* 0x0000000402087981 */ /* 0x000ea2000c1e1b00 */
[----:B------:R-:W-:-:S04]  /*00a0*/  IMAD.WIDE R4, R0, R7, c[0x0][0x168] ;  /* 0x00005a0000047625 */ /* 0x000fc800078e0207 */
[----:B------:R-:W-:Y:S02]  /*00b0*/  IMAD.WIDE R6, R0, R7, c[0x0][0x170] ;  /* 0x00005c0000067625 */ /* 0x000fe400078e0207 */
[----:B------:R-:W3:Y:S04]  /*00c0*/  LDG.E.64 R4, [R4.64] ;  /* 0x0000000404047981 */ /* 0x000ee8000c1e1b00 */
[----:B------:R-:W3:Y:S01]  /*00d0*/  LDG.E.64 R6, [R6.64] ;  /* 0x0000000406067981 */ /* 0x000ee2000c1e1b00 */
[----:B------:R-:W-:Y:S01]  /*00e0*/  MOV R11, 0x3e800000 ;  /* 0x3e800000000b7802 */ /* 0x000fe20000000f00 */
[----:B--2---:R-:W-:Y:S01]  /*00f0*/  FADD R8, RZ, -R8 ;  /* 0x80000008ff087221 */ /* 0x004fe20000000000 */
[----:B------:R-:W-:-:S03]  /*0100*/  FADD R9, RZ, -R9 ;  /* 0x80000009ff097221 */ /* 0x000fc60000000000 */
[----:B------:R-:W-:Y:S01]  /*0110*/  FMUL R8, R8, 1.4426950216293334961 ;  /* 0x3fb8aa3b08087820 */ /* 0x000fe20000400000 */
[----:B------:R-:W-:-:S04]  /*0120*/  FMUL R9, R9, 1.4426950216293334961 ;  /* 0x3fb8aa3b09097820 */ /* 0x000fc80000400000 */
[----:B------:R-:W-:Y:S02]  /*0130*/  FSETP.GEU.AND P0, PT, R8, -126, PT ;  /* 0xc2fc00000800780b */ /* 0x000fe40003f0e000 */
[----:B------:R-:W-:-:S11]  /*0140*/  FSETP.GEU.AND P1, PT, R9, -126, PT ;  /* 0xc2fc00000900780b */ /* 0x000fd60003f2e000 */
[----:B------:R-:W-:Y:S02]  /*0150*/  @!P0 FMUL R8, R8, 0.5 ;  /* 0x3f00000008088820 */ /* 0x000fe40000400000 */
[----:B------:R-:W-:Y:S02]  /*0160*/  @!P1 FMUL R9, R9, 0.5 ;  /* 0x3f00000009099820 */ /* 0x000fe40000400000 */
[----:B------:R-:W0:Y:S08]  /*0170*/  MUFU.EX2 R0, R8 ;  /* 0x0000000800007308 */ /* 0x000e300000000800 */
[----:B------:R-:W1:Y:S01]  /*0180*/  MUFU.EX2 R10, R9 ;  /* 0x00000009000a7308 */ /* 0x000e620000000800 */
[----:B0-----:R-:W-:-:S04]  /*0190*/  @!P0 FMUL R0, R0, R0 ;  /* 0x0000000000008220 */ /* 0x001fc80000400000 */
[----:B------:R-:W-:Y:S01]  /*01a0*/  FADD R0, R0, 1 ;  /* 0x3f80000000007421 */ /* 0x000fe20000000000 */
[----:B-1----:R-:W-:-:S04]  /*01b0*/  @!P1 FMUL R10, R10, R10 ;  /* 0x0000000a0a0a9220 */ /* 0x002fc80000400000 */
[----:B------:R-:W-:Y:S01]  /*01c0*/  FSETP.GT.AND P0, PT, R0, 8.50705917302346158658e+37, PT ;  /* 0x7e8000000000780b */ /* 0x000fe20003f04000 */
[----:B------:R-:W-:-:S03]  /*01d0*/  FADD R10, R10, 1 ;  /* 0x3f8000000a0a7421 */ /* 0x000fc60000000000 */
[----:B------:R-:W-:Y:S02]  /*01e0*/  FSEL R9, R11, 1, P0 ;  /* 0x3f8000000b097808 */ /* 0x000fe40000000000 */
[----:B------:R-:W-:-:S04]  /*01f0*/  FSETP.GT.AND P1, PT, R10, 8.50705917302346158658e+37, PT ;  /* 0x7e8000000a00780b */ /* 0x000fc80003f24000 */
[----:B------:R-:W-:-:S03]  /*0200*/  FSEL R11, R11, 1, P1 ;  /* 0x3f8000000b0b7808 */ /* 0x000fc60000800000 */
[----:B------:R-:W-:-:S06]  /*0210*/  @P0 FMUL R0, R0, 0.25 ;  /* 0x3e80000000000820 */ /* 0x000fcc0000400000 */
[----:B------:R-:W0:Y:S01]  /*0220*/  MUFU.RCP R0, R0 ;  /* 0x0000000000007308 */ /* 0x000e220000001000 */
[----:B------:R-:W-:-:S07]  /*0230*/  @P1 FMUL R10, R10, 0.25 ;  /* 0x3e8000000a0a1820 */ /* 0x000fce0000400000 */
[----:B------:R-:W1:Y:S01]  /*0240*/  MUFU.RCP R10, R10 ;  /* 0x0000000a000a7308 */ /* 0x000e620000001000 */
[----:B0-----:R-:W-:-:S04]  /*0250*/  FMUL R9, R0, R9 ;  /* 0x0000000900097220 */ /* 0x001fc80000400000 */
[----:B---3--:R-:W-:Y:S01]  /*0260*/  FFMA R4, R4, R9, R6 ;  /* 0x0000000904047223 */ /* 0x008fe20000000006 */
[----:B-1----:R-:W-:-:S04]  /*0270*/  FMUL R8, R10, R11 ;  /* 0x0000000b0a087220 */ /* 0x002fc80000400000 */
[----:B------:R-:W-:-:S05]  /*0280*/  FFMA R5, R5, R8, R7 ;  /* 0x0000000805057223 */ /* 0x000fca0000000007 */
[----:B------:R-:W-:Y:S01]  /*0290*/  STG.E.64 [R2.64], R4 ;  /* 0x0000000402007986 */ /* 0x000fe2000c101b04 */
[----:B------:R-:W-:Y:S05]  /*02a0*/  EXIT ;  /* 0x000000000000794d */ /* 0x000fea0003800000 */
.L_x_0:
[----:B------:R-:W-:-:S00]  /*02b0*/  BRA `(.L_x_0) ;  /* 0xfffffff000007947 */ /* 0x000fc0000383ffff */
[----:B------:R-:W-:-:S00]  /*02c0*/  NOP ;  /* 0x0000000000007918 */ /* 0x000fc00000000000 */
        /* <DEDUP_REMOVED lines=11> */
.L_x_1:
